//
// Generated by NVIDIA NVVM Compiler
//
// Compiler Build ID: CL-36424714
// Cuda compilation tools, release 13.0, V13.0.88
// Based on NVVM 20.0.0
//

.version 9.0
.target sm_100
.address_size 64

	// .globl	_Z18customScalarKernelPKfPfffi

.visible .entry _Z18customScalarKernelPKfPfffi(
	.param .u64 .ptr .align 1 _Z18customScalarKernelPKfPfffi_param_0,
	.param .u64 .ptr .align 1 _Z18customScalarKernelPKfPfffi_param_1,
	.param .f32 _Z18customScalarKernelPKfPfffi_param_2,
	.param .f32 _Z18customScalarKernelPKfPfffi_param_3,
	.param .u32 _Z18customScalarKernelPKfPfffi_param_4
)
{
	.reg .pred 	%p<2>;
	.reg .b32 	%r<6>;
	.reg .b32 	%f<6>;
	.reg .b64 	%rd<8>;

	ld.param.u64 	%rd1, [_Z18customScalarKernelPKfPfffi_param_0];
	ld.param.u64 	%rd2, [_Z18customScalarKernelPKfPfffi_param_1];
	ld.param.f32 	%f1, [_Z18customScalarKernelPKfPfffi_param_2];
	ld.param.f32 	%f2, [_Z18customScalarKernelPKfPfffi_param_3];
	ld.param.u32 	%r2, [_Z18customScalarKernelPKfPfffi_param_4];
	mov.u32 	%r3, %ctaid.x;
	mov.u32 	%r4, %ntid.x;
	mov.u32 	%r5, %tid.x;
	mad.lo.s32 	%r1, %r3, %r4, %r5;
	setp.ge.s32 	%p1, %r1, %r2;
	@%p1 bra 	$L__BB0_2;
	cvta.to.global.u64 	%rd3, %rd1;
	cvta.to.global.u64 	%rd4, %rd2;
	mul.wide.s32 	%rd5, %r1, 4;
	add.s64 	%rd6, %rd3, %rd5;
	ld.global.f32 	%f3, [%rd6];
	add.f32 	%f4, %f1, %f3;
	mul.f32 	%f5, %f2, %f4;
	add.s64 	%rd7, %rd4, %rd5;
	st.global.f32 	[%rd7], %f5;
$L__BB0_2:
	ret;

}


// ===== COMPILED SASS (sm_100) =====

	.target	sm_100

	.elftype	@"ET_EXEC"


//--------------------- .note.nv.tkinfo           --------------------------
	.section	.note.nv.tkinfo,"",@"SHT_NOTE"
	.sectionflags	@"SHF_NOTE_NV_TKINFO"
	.tkinfo
        /*0018*/ 	.word	0x00000002
        /*0030*/ 	.string	""
        /*0030*/ 	.string	"ptxas"
        /*0030*/ 	.string	"Cuda compilation tools, release 13.0, V13.0.88"
        /*0030*/ 	.string	"Build cuda_13.0.r13.0/compiler.36424714_0"
        /*0030*/ 	.string	"-arch sm_100 -m 64 "



//--------------------- .note.nv.cuinfo           --------------------------
	.section	.note.nv.cuinfo,"",@"SHT_NOTE"
	.sectionflags	@"SHF_NOTE_NV_CUINFO"
        /*0018*/ 	.short	0x0002
        /*001a*/ 	.short	0x0064
        /*001c*/ 	.short	0x0082
	.zero		2


//--------------------- .nv.info                  --------------------------
	.section	.nv.info,"",@"SHT_CUDA_INFO"
	.align	4


	//----- nvinfo : EIATTR_REGCOUNT
	.align		4
        /*0000*/ 	.byte	0x04, 0x2f
        /*0002*/ 	.short	(.L_1 - .L_0)
	.align		4
.L_0:
        /*0004*/ 	.word	index@(_Z18customScalarKernelPKfPfffi)
        /*0008*/ 	.word	0x0000000a


	//----- nvinfo : EIATTR_FRAME_SIZE
	.align		4
.L_1:
        /*000c*/ 	.byte	0x04, 0x11
        /*000e*/ 	.short	(.L_3 - .L_2)
	.align		4
.L_2:
        /*0010*/ 	.word	index@(_Z18customScalarKernelPKfPfffi)
        /*0014*/ 	.word	0x00000000


	//----- nvinfo : EIATTR_MIN_STACK_SIZE
	.align		4
.L_3:
        /*0018*/ 	.byte	0x04, 0x12
        /*001a*/ 	.short	(.L_5 - .L_4)
	.align		4
.L_4:
        /*001c*/ 	.word	index@(_Z18customScalarKernelPKfPfffi)
        /*0020*/ 	.word	0x00000000
.L_5:


//--------------------- .nv.compat                --------------------------
	.section	.nv.compat,"",@"SHT_CUDA_COMPAT_INFO"
	.align	4
        /*0000*/ 	.byte	0x02, 0x09, 0x00, 0x00, 0x02, 0x02, 0x01, 0x00, 0x02, 0x05, 0x05, 0x00, 0x03, 0x07, 0x01, 0x01
        /*0010*/ 	.byte	0x02, 0x03, 0x00, 0x00, 0x02, 0x06, 0x01, 0x00, 0x04, 0x0b, 0x08, 0x00, 0x09, 0x00, 0x00, 0x00
        /*0020*/ 	.byte	0x00, 0x00, 0x00, 0x00


//--------------------- .nv.info._Z18customScalarKernelPKfPfffi --------------------------
	.section	.nv.info._Z18customScalarKernelPKfPfffi,"",@"SHT_CUDA_INFO"
	.sectionflags	@""
	.align	4


	//----- nvinfo : EIATTR_CUDA_API_VERSION
	.align		4
        /*0000*/ 	.byte	0x04, 0x37
        /*0002*/ 	.short	(.L_7 - .L_6)
.L_6:
        /*0004*/ 	.word	0x00000082


	//----- nvinfo : EIATTR_KPARAM_INFO
	.align		4
.L_7:
        /*0008*/ 	.byte	0x04, 0x17
        /*000a*/ 	.short	(.L_9 - .L_8)
.L_8:
        /*000c*/ 	.word	0x00000000
        /*0010*/ 	.short	0x0004
        /*0012*/ 	.short	0x0018
        /*0014*/ 	.byte	0x00, 0xf0, 0x11, 0x00


	//----- nvinfo : EIATTR_KPARAM_INFO
	.align		4
.L_9:
        /*0018*/ 	.byte	0x04, 0x17
        /*001a*/ 	.short	(.L_11 - .L_10)
.L_10:
        /*001c*/ 	.word	0x00000000
        /*0020*/ 	.short	0x0003
        /*0022*/ 	.short	0x0014
        /*0024*/ 	.byte	0x00, 0xf0, 0x11, 0x00


	//----- nvinfo : EIATTR_KPARAM_INFO
	.align		4
.L_11:
        /*0028*/ 	.byte	0x04, 0x17
        /*002a*/ 	.short	(.L_13 - .L_12)
.L_12:
        /*002c*/ 	.word	0x00000000
        /*0030*/ 	.short	0x0002
        /*0032*/ 	.short	0x0010
        /*0034*/ 	.byte	0x00, 0xf0, 0x11, 0x00


	//----- nvinfo : EIATTR_KPARAM_INFO
	.align		4
.L_13:
        /*0038*/ 	.byte	0x04, 0x17
        /*003a*/ 	.short	(.L_15 - .L_14)
.L_14:
        /*003c*/ 	.word	0x00000000
        /*0040*/ 	.short	0x0001
        /*0042*/ 	.short	0x0008
        /*0044*/ 	.byte	0x00, 0xf5, 0x21, 0x00


	//----- nvinfo : EIATTR_KPARAM_INFO
	.align		4
.L_15:
        /*0048*/ 	.byte	0x04, 0x17
        /*004a*/ 	.short	(.L_17 - .L_16)
.L_16:
        /*004c*/ 	.word	0x00000000
        /*0050*/ 	.short	0x0000
        /*0052*/ 	.short	0x0000
        /*0054*/ 	.byte	0x00, 0xf5, 0x21, 0x00


	//----- nvinfo : EIATTR_SPARSE_MMA_MASK
	.align		4
.L_17:
        /*0058*/ 	.byte	0x03, 0x50
        /*005a*/ 	.short	0x0000


	//----- nvinfo : EIATTR_MAXREG_COUNT
	.align		4
        /*005c*/ 	.byte	0x03, 0x1b
        /*005e*/ 	.short	0x00ff


	//----- nvinfo : EIATTR_MERCURY_ISA_VERSION
	.align		4
        /*0060*/ 	.byte	0x03, 0x5f
        /*0062*/ 	.short	0x0101


	//----- nvinfo : EIATTR_VRC_CTA_INIT_COUNT
	.align		4
        /*0064*/ 	.byte	0x02, 0x4a
	.zero		1
	.zero		1


	//----- nvinfo : EIATTR_EXIT_INSTR_OFFSETS
	.align		4
        /*0068*/ 	.byte	0x04, 0x1c
        /*006a*/ 	.short	(.L_19 - .L_18)


	//   ....[0]....
.L_18:
        /*006c*/ 	.word	0x00000070


	//   ....[1]....
        /*0070*/ 	.word	0x00000120


	//----- nvinfo : EIATTR_CBANK_PARAM_SIZE
	.align		4
.L_19:
        /*0074*/ 	.byte	0x03, 0x19
        /*0076*/ 	.short	0x001c


	//----- nvinfo : EIATTR_PARAM_CBANK
	.align		4
        /*0078*/ 	.byte	0x04, 0x0a
        /*007a*/ 	.short	(.L_21 - .L_20)
	.align		4
.L_20:
        /*007c*/ 	.word	index@(.nv.constant0._Z18customScalarKernelPKfPfffi)
        /*0080*/ 	.short	0x0380
        /*0082*/ 	.short	0x001c


	//----- nvinfo : EIATTR_SW_WAR
	.align		4
.L_21:
        /*0084*/ 	.byte	0x04, 0x36
        /*0086*/ 	.short	(.L_23 - .L_22)
.L_22:
        /*0088*/ 	.word	0x00000008
.L_23:


//--------------------- .nv.callgraph             --------------------------
	.section	.nv.callgraph,"",@"SHT_CUDA_CALLGRAPH"
	.align	4
	.sectionentsize	8
	.align		4
        /*0000*/ 	.word	0x00000000
	.align		4
        /*0004*/ 	.word	0xffffffff
	.align		4
        /*0008*/ 	.word	0x00000000
	.align		4
        /*000c*/ 	.word	0xfffffffe
	.align		4
        /*0010*/ 	.word	0x00000000
	.align		4
        /*0014*/ 	.word	0xfffffffd
	.align		4
        /*0018*/ 	.word	0x00000000
	.align		4
        /*001c*/ 	.word	0xfffffffc


//--------------------- .text._Z18customScalarKernelPKfPfffi --------------------------
	.section	.text._Z18customScalarKernelPKfPfffi,"ax",@progbits
	.align	128
        .global         _Z18customScalarKernelPKfPfffi
        .type           _Z18customScalarKernelPKfPfffi,@function
        .size           _Z18customScalarKernelPKfPfffi,(.L_x_1 - _Z18customScalarKernelPKfPfffi)
        .other          _Z18customScalarKernelPKfPfffi,@"STO_CUDA_ENTRY STV_DEFAULT"
_Z18customScalarKernelPKfPfffi:
.text._Z18customScalarKernelPKfPfffi:
[----:B------:R-:W-:Y:S01]  /*0000*/  LDC R1, c[0x0][0x37c] ;  /* 0x0000df00ff017b82 */ /* 0x000fe20000000800 */
[----:B------:R-:W0:Y:S07]  /*0010*/  S2R R0, SR_TID.X ;  /* 0x0000000000007919 */ /* 0x000e2e0000002100 */
[----:B------:R-:W0:Y:S01]  /*0020*/  S2UR UR4, SR_CTAID.X ;  /* 0x00000000000479c3 */ /* 0x000e220000002500 */
[----:B------:R-:W1:Y:S07]  /*0030*/  LDCU UR5, c[0x0][0x398] ;  /* 0x00007300ff0577ac */ /* 0x000e6e0008000800 */
[----:B------:R-:W0:Y:S02]  /*0040*/  LDC R7, c[0x0][0x360] ;  /* 0x0000d800ff077b82 */ /* 0x000e240000000800 */
[----:B0-----:R-:W-:-:S05]  /*0050*/  IMAD R7, R7, UR4, R0 ;  /* 0x0000000407077c24 */ /* 0x001fca000f8e0200 */
[----:B-1----:R-:W-:-:S13]  /*0060*/  ISETP.GE.AND P0, PT, R7, UR5, PT ;  /* 0x0000000507007c0c */ /* 0x002fda000bf06270 */
[----:B------:R-:W-:Y:S05]  /*0070*/  @P0 EXIT ;  /* 0x000000000000094d */ /* 0x000fea0003800000 */
[----:B------:R-:W0:Y:S01]  /*0080*/  LDC.64 R2, c[0x0][0x380] ;  /* 0x0000e000ff027b82 */ /* 0x000e220000000a00 */
[----:B------:R-:W1:Y:S01]  /*0090*/  LDCU.64 UR4, c[0x0][0x358] ;  /* 0x00006b00ff0477ac */ /* 0x000e620008000a00 */
[----:B------:R-:W2:Y:S06]  /*00a0*/  LDCU.64 UR6, c[0x0][0x390] ;  /* 0x00007200ff0677ac */ /* 0x000eac0008000a00 */
[----:B------:R-:W3:Y:S01]  /*00b0*/  LDC.64 R4, c[0x0][0x388] ;  /* 0x0000e200ff047b82 */ /* 0x000ee20000000a00 */
[----:B0-----:R-:W-:-:S06]  /*00c0*/  IMAD.WIDE R2, R7, 0x4, R2 ;  /* 0x0000000407027825 */ /* 0x001fcc00078e0202 */
[----:B-1----:R-:W2:Y:S01]  /*00d0*/  LDG.E R2, desc[UR4][R2.64] ;  /* 0x0000000402027981 */ /* 0x002ea2000c1e1900 */
[----:B---3--:R-:W-:-:S04]  /*00e0*/  IMAD.WIDE R4, R7, 0x4, R4 ;  /* 0x0000000407047825 */ /* 0x008fc800078e0204 */
[----:B--2---:R-:W-:-:S04]  /*00f0*/  FADD R0, R2, UR6 ;  /* 0x0000000602007e21 */ /* 0x004fc80008000000 */
[----:B------:R-:W-:-:S05]  /*0100*/  FMUL R7, R0, UR7 ;  /* 0x0000000700077c20 */ /* 0x000fca0008400000 */
[----:B------:R-:W-:Y:S01]  /*0110*/  STG.E desc[UR4][R4.64], R7 ;  /* 0x0000000704007986 */ /* 0x000fe2000c101904 */
[----:B------:R-:W-:Y:S05]  /*0120*/  EXIT ;  /* 0x000000000000794d */ /* 0x000fea0003800000 */
.L_x_0:
[----:B------:R-:W-:-:S00]  /*0130*/  BRA `(.L_x_0) ;  /* 0xfffffffc00fc7947 */ /* 0x000fc0000383ffff */
[----:B------:R-:W-:-:S00]  /*0140*/  NOP ;  /* 0x0000000000007918 */ /* 0x000fc00000000000 */
        /* <DEDUP_REMOVED lines=11> */
.L_x_1:


//--------------------- .nv.shared.reserved.0     --------------------------
	.section	.nv.shared.reserved.0,"aw",@nobits
	.weak		__nv_reservedSMEM_offset_0_alias
	.size		__nv_reservedSMEM_offset_0_alias, 0, 64
	.other		__nv_reservedSMEM_offset_0_alias,@"STO_CUDA_RESERVED_SHARED STV_DEFAULT"
__nv_reservedSMEM_offset_0_alias:
	.zero		0
	.zero		64


//--------------------- .nv.constant0._Z18customScalarKernelPKfPfffi --------------------------
	.section	.nv.constant0._Z18customScalarKernelPKfPfffi,"a",@progbits
	.sectionflags	@""
	.align	4
.nv.constant0._Z18customScalarKernelPKfPfffi:
	.zero		924


//--------------------- SYMBOLS --------------------------

	.type		.nv.reservedSmem.offset0,@object
	.size		.nv.reservedSmem.offset0,0x4
